	.headerflags	@"EF_CUDA_TEXMODE_UNIFIED EF_CUDA_64BIT_ADDRESS EF_CUDA_SM80 EF_CUDA_VIRTUAL_SM(EF_CUDA_SM80)"
	.elftype	@"ET_EXEC"


//--------------------- .nv.info                  --------------------------
	.section	.nv.info,"",@"SHT_CUDA_INFO"
	.align	4


	//----- nvinfo : EIATTR_REGCOUNT
	.align		4
        /*0000*/ 	.byte	0x04, 0x2f
        /*0002*/ 	.short	(.L_1 - .L_0)
	.align		4
.L_0:
        /*0004*/ 	.word	index@(amax_kernel_2_0d1d2)
        /*0008*/ 	.word	0x0000000c


	//----- nvinfo : EIATTR_MAX_STACK_SIZE
	.align		4
.L_1:
        /*000c*/ 	.byte	0x04, 0x23
        /*000e*/ 	.short	(.L_3 - .L_2)
	.align		4
.L_2:
        /*0010*/ 	.word	index@(amax_kernel_2_0d1d2)
        /*0014*/ 	.word	0x00000000


	//----- nvinfo : EIATTR_MIN_STACK_SIZE
	.align		4
.L_3:
        /*0018*/ 	.byte	0x04, 0x12
        /*001a*/ 	.short	(.L_5 - .L_4)
	.align		4
.L_4:
        /*001c*/ 	.word	index@(amax_kernel_2_0d1d2)
        /*0020*/ 	.word	0x00000000


	//----- nvinfo : EIATTR_FRAME_SIZE
	.align		4
.L_5:
        /*0024*/ 	.byte	0x04, 0x11
        /*0026*/ 	.short	(.L_7 - .L_6)
	.align		4
.L_6:
        /*0028*/ 	.word	index@(amax_kernel_2_0d1d2)
        /*002c*/ 	.word	0x00000000
.L_7:


//--------------------- .nv.info.amax_kernel_2_0d1d2 --------------------------
	.section	.nv.info.amax_kernel_2_0d1d2,"",@"SHT_CUDA_INFO"
	.align	4


	//----- nvinfo : EIATTR_CUDA_API_VERSION
	.align		4
        /*0000*/ 	.byte	0x04, 0x37
        /*0002*/ 	.short	(.L_9 - .L_8)
.L_8:
        /*0004*/ 	.word	0x00000078


	//----- nvinfo : EIATTR_SW2861232_WAR
	.align		4
.L_9:
        /*0008*/ 	.byte	0x01, 0x35
	.zero		2


	//----- nvinfo : EIATTR_PARAM_CBANK
	.align		4
        /*000c*/ 	.byte	0x04, 0x0a
        /*000e*/ 	.short	(.L_11 - .L_10)
	.align		4
.L_10:
        /*0010*/ 	.word	index@(.nv.constant0.amax_kernel_2_0d1d2)
        /*0014*/ 	.short	0x0160
        /*0016*/ 	.short	0x0014


	//----- nvinfo : EIATTR_CBANK_PARAM_SIZE
	.align		4
.L_11:
        /*0018*/ 	.byte	0x03, 0x19
        /*001a*/ 	.short	0x0014


	//----- nvinfo : EIATTR_KPARAM_INFO
	.align		4
        /*001c*/ 	.byte	0x04, 0x17
        /*001e*/ 	.short	(.L_13 - .L_12)
.L_12:
        /*0020*/ 	.word	0x00000000
        /*0024*/ 	.short	0x0002
        /*0026*/ 	.short	0x0010
        /*0028*/ 	.byte	0x00, 0xf0, 0x11, 0x00


	//----- nvinfo : EIATTR_KPARAM_INFO
	.align		4
.L_13:
        /*002c*/ 	.byte	0x04, 0x17
        /*002e*/ 	.short	(.L_15 - .L_14)
.L_14:
        /*0030*/ 	.word	0x00000000
        /*0034*/ 	.short	0x0001
        /*0036*/ 	.short	0x0008
        /*0038*/ 	.byte	0x00, 0xf0, 0x21, 0x00


	//----- nvinfo : EIATTR_KPARAM_INFO
	.align		4
.L_15:
        /*003c*/ 	.byte	0x04, 0x17
        /*003e*/ 	.short	(.L_17 - .L_16)
.L_16:
        /*0040*/ 	.word	0x00000000
        /*0044*/ 	.short	0x0000
        /*0046*/ 	.short	0x0000
        /*0048*/ 	.byte	0x00, 0xf0, 0x21, 0x00


	//----- nvinfo : EIATTR_MAXREG_COUNT
	.align		4
.L_17:
        /*004c*/ 	.byte	0x03, 0x1b
        /*004e*/ 	.short	0x00ff


	//----- nvinfo : EIATTR_COOP_GROUP_MASK_REGIDS
	.align		4
        /*0050*/ 	.byte	0x04, 0x29
        /*0052*/ 	.short	(.L_19 - .L_18)


	//   ....[0]....
.L_18:
        /*0054*/ 	.word	0xffffffff


	//   ....[1]....
        /*0058*/ 	.word	0xffffffff


	//   ....[2]....
        /*005c*/ 	.word	0xffffffff


	//----- nvinfo : EIATTR_COOP_GROUP_INSTR_OFFSETS
	.align		4
.L_19:
        /*0060*/ 	.byte	0x04, 0x28
        /*0062*/ 	.short	(.L_21 - .L_20)


	//   ....[0]....
.L_20:
        /*0064*/ 	.word	0x000000d0


	//   ....[1]....
        /*0068*/ 	.word	0x00000100


	//   ....[2]....
        /*006c*/ 	.word	0x00000130


	//----- nvinfo : EIATTR_EXIT_INSTR_OFFSETS
	.align		4
.L_21:
        /*0070*/ 	.byte	0x04, 0x1c
        /*0072*/ 	.short	(.L_23 - .L_22)


	//   ....[0]....
.L_22:
        /*0074*/ 	.word	0x000001d0


	//----- nvinfo : EIATTR_MAX_THREADS
	.align		4
.L_23:
        /*0078*/ 	.byte	0x04, 0x05
        /*007a*/ 	.short	(.L_25 - .L_24)
.L_24:
        /*007c*/ 	.word	0x00000080
        /*0080*/ 	.word	0x00000001
        /*0084*/ 	.word	0x00000001


	//----- nvinfo : EIATTR_CRS_STACK_SIZE
	.align		4
.L_25:
        /*0088*/ 	.byte	0x04, 0x1e
        /*008a*/ 	.short	(.L_27 - .L_26)
.L_26:
        /*008c*/ 	.word	0x00000000
.L_27:


//--------------------- .nv.constant0.amax_kernel_2_0d1d2 --------------------------
	.section	.nv.constant0.amax_kernel_2_0d1d2,"a",@progbits
	.align	4
.nv.constant0.amax_kernel_2_0d1d2:
	.zero		372


//--------------------- .text.amax_kernel_2_0d1d2 --------------------------
	.section	.text.amax_kernel_2_0d1d2,"ax",@progbits
	.sectionflags	@"SHF_BARRIERS=1"
	.sectioninfo	@"SHI_REGISTERS=12"
	.align	128
        .global         amax_kernel_2_0d1d2
        .type           amax_kernel_2_0d1d2,@function
        .size           amax_kernel_2_0d1d2,(.L_x_3 - amax_kernel_2_0d1d2)
        .other          amax_kernel_2_0d1d2,@"STO_CUDA_ENTRY STV_DEFAULT"
amax_kernel_2_0d1d2:
.text.amax_kernel_2_0d1d2:
[----:B------:R-:W-:-:S02]  /*0000*/  IMAD.MOV.U32 R1, RZ, RZ, c[0x0][0x28] ;  /* 0x00000a00ff017624 */ /* 0x000fc400078e00ff */
[----:B------:R-:W0:Y:S01]  /*0010*/  S2R R9, SR_TID.X ;  /* 0x0000000000097919 */ /* 0x000e220000002100 */
[----:B------:R-:W-:Y:S01]  /*0020*/  IMAD.MOV.U32 R3, RZ, RZ, 0x4 ;  /* 0x00000004ff037424 */ /* 0x000fe200078e00ff */
[----:B------:R-:W-:Y:S01]  /*0030*/  ULDC.64 UR4, c[0x0][0x118] ;  /* 0x0000460000047ab9 */ /* 0x000fe20000000a00 */
[----:B------:R-:W-:Y:S01]  /*0040*/  BSSY B0, `(.L_x_0) ;  /* 0x0000006000007945 */ /* 0x000fe20003800000 */
[----:B0-----:R-:W-:-:S04]  /*0050*/  LOP3.LUT R2, R9, 0x7, RZ, 0xc0, !PT ;  /* 0x0000000709027812 */ /* 0x001fc800078ec0ff */
[C---:B------:R-:W-:Y:S01]  /*0060*/  ISETP.GE.AND P0, PT, R2.reuse, c[0x0][0x170], PT ;  /* 0x00005c0002007a0c */ /* 0x040fe20003f06270 */
[----:B------:R-:W-:-:S12]  /*0070*/  IMAD.WIDE.U32 R2, R2, R3, c[0x0][0x160] ;  /* 0x0000580002027625 */ /* 0x000fd800078e0003 */
[----:B------:R-:W-:Y:S05]  /*0080*/  @P0 BRA `(.L_x_1) ;  /* 0x0000001000000947 */ /* 0x000fea0003800000 */
[----:B------:R0:W5:Y:S02]  /*0090*/  LDG.E R2, [R2.64] ;  /* 0x0000000402027981 */ /* 0x000164000c1e1900 */
.L_x_1:
[----:B------:R-:W-:Y:S05]  /*00a0*/  BSYNC B0 ;  /* 0x0000000000007941 */ /* 0x000fea0003800000 */
.L_x_0:
[----:B-----5:R-:W-:Y:S02]  /*00b0*/  SEL R2, R2, 0xff800000, !P0 ;  /* 0xff80000002027807 */ /* 0x020fe40004000000 */
[----:B------:R-:W-:-:S03]  /*00c0*/  LOP3.LUT P0, RZ, R9, 0x1f, RZ, 0xc0, !PT ;  /* 0x0000001f09ff7812 */ /* 0x000fc6000780c0ff */
[----:B0-----:R-:W0:Y:S02]  /*00d0*/  SHFL.BFLY PT, R3, R2, 0x4, 0x1f ;  /* 0x0c801f0002037f89 */ /* 0x001e2400000e0000 */
[----:B0-----:R-:W-:Y:S01]  /*00e0*/  FMNMX R3, R2, R3, !PT ;  /* 0x0000000302037209 */ /* 0x001fe20007800000 */
[----:B------:R-:W-:-:S04]  /*00f0*/  IMAD.MOV.U32 R2, RZ, RZ, c[0x0][0x168] ;  /* 0x00005a00ff027624 */ /* 0x000fc800078e00ff */
[----:B------:R-:W0:Y:S02]  /*0100*/  SHFL.BFLY PT, R0, R3, 0x2, 0x1f ;  /* 0x0c401f0003007f89 */ /* 0x000e2400000e0000 */
[----:B0-----:R-:W-:Y:S01]  /*0110*/  FMNMX R0, R3, R0, !PT ;  /* 0x0000000003007209 */ /* 0x001fe20007800000 */
[----:B------:R-:W-:-:S04]  /*0120*/  IMAD.MOV.U32 R3, RZ, RZ, c[0x0][0x16c] ;  /* 0x00005b00ff037624 */ /* 0x000fc800078e00ff */
[----:B------:R-:W0:Y:S02]  /*0130*/  SHFL.BFLY PT, R5, R0, 0x1, 0x1f ;  /* 0x0c201f0000057f89 */ /* 0x000e2400000e0000 */
[----:B0-----:R-:W-:-:S05]  /*0140*/  FMNMX R5, R0, R5, !PT ;  /* 0x0000000500057209 */ /* 0x001fca0007800000 */
[----:B------:R-:W-:Y:S04]  /*0150*/  @!P0 STS [RZ], R5 ;  /* 0x00000005ff008388 */ /* 0x000fe80000000800 */
[----:B------:R-:W-:Y:S06]  /*0160*/  BAR.SYNC 0x0 ;  /* 0x0000000000007b1d */ /* 0x000fec0000000000 */
[----:B------:R-:W0:Y:S01]  /*0170*/  LDS R4, [R9.X4] ;  /* 0x0000000009047984 */ /* 0x000e220000004800 */
[----:B------:R-:W-:-:S13]  /*0180*/  ISETP.GE.AND P0, PT, R9, 0x1, PT ;  /* 0x000000010900780c */ /* 0x000fda0003f06270 */
[----:B0-----:R-:W-:Y:S04]  /*0190*/  @!P0 STS [R9.X4], R4 ;  /* 0x0000000409008388 */ /* 0x001fe80000004800 */
[----:B------:R-:W-:Y:S06]  /*01a0*/  BAR.SYNC 0x0 ;  /* 0x0000000000007b1d */ /* 0x000fec0000000000 */
[----:B------:R-:W0:Y:S04]  /*01b0*/  LDS R7, [RZ] ;  /* 0x00000000ff077984 */ /* 0x000e280000000800 */
[----:B0-----:R-:W-:Y:S01]  /*01c0*/  STG.E [R2.64], R7 ;  /* 0x0000000702007986 */ /* 0x001fe2000c101904 */
[----:B------:R-:W-:Y:S05]  /*01d0*/  EXIT ;  /* 0x000000000000794d */ /* 0x000fea0003800000 */
.L_x_2:
[----:B------:R-:W-:-:S00]  /*01e0*/  BRA `(.L_x_2) ;  /* 0xfffffff000007947 */ /* 0x000fc0000383ffff */
[----:B------:R-:W-:-:S00]  /*01f0*/  NOP ;  /* 0x0000000000007918 */ /* 0x000fc00000000000 */
        /* <DEDUP_REMOVED lines=8> */
.L_x_3:


//--------------------- .nv.shared.amax_kernel_2_0d1d2 --------------------------
	.section	.nv.shared.amax_kernel_2_0d1d2,"aw",@nobits
	.align	16
